//
// Generated by NVIDIA NVVM Compiler
//
// Compiler Build ID: CL-36424714
// Cuda compilation tools, release 13.0, V13.0.88
// Based on NVVM 20.0.0
//

.version 9.0
.target sm_100
.address_size 64

	// .globl	_Z8mykernelPcPi

.visible .entry _Z8mykernelPcPi(
	.param .u64 .ptr .align 1 _Z8mykernelPcPi_param_0,
	.param .u64 .ptr .align 1 _Z8mykernelPcPi_param_1
)
{
	.reg .b16 	%rs<4>;
	.reg .b32 	%r<2>;
	.reg .b64 	%rd<9>;

	ld.param.u64 	%rd1, [_Z8mykernelPcPi_param_0];
	ld.param.u64 	%rd2, [_Z8mykernelPcPi_param_1];
	cvta.to.global.u64 	%rd3, %rd1;
	cvta.to.global.u64 	%rd4, %rd2;
	mov.u32 	%r1, %tid.x;
	cvt.u64.u32 	%rd5, %r1;
	mul.wide.u32 	%rd6, %r1, 4;
	add.s64 	%rd7, %rd4, %rd6;
	ld.global.u8 	%rs1, [%rd7];
	add.s64 	%rd8, %rd3, %rd5;
	ld.global.u8 	%rs2, [%rd8];
	add.s16 	%rs3, %rs2, %rs1;
	st.global.u8 	[%rd8], %rs3;
	ret;

}


// ===== COMPILED SASS (sm_100) =====

	.target	sm_100

	.elftype	@"ET_EXEC"


//--------------------- .note.nv.tkinfo           --------------------------
	.section	.note.nv.tkinfo,"",@"SHT_NOTE"
	.sectionflags	@"SHF_NOTE_NV_TKINFO"
	.tkinfo
        /*0018*/ 	.word	0x00000002
        /*0030*/ 	.string	""
        /*0030*/ 	.string	"ptxas"
        /*0030*/ 	.string	"Cuda compilation tools, release 13.0, V13.0.88"
        /*0030*/ 	.string	"Build cuda_13.0.r13.0/compiler.36424714_0"
        /*0030*/ 	.string	"-arch sm_100 -m 64 "



//--------------------- .note.nv.cuinfo           --------------------------
	.section	.note.nv.cuinfo,"",@"SHT_NOTE"
	.sectionflags	@"SHF_NOTE_NV_CUINFO"
        /*0018*/ 	.short	0x0002
        /*001a*/ 	.short	0x0064
        /*001c*/ 	.short	0x0082
	.zero		2


//--------------------- .nv.info                  --------------------------
	.section	.nv.info,"",@"SHT_CUDA_INFO"
	.align	4


	//----- nvinfo : EIATTR_REGCOUNT
	.align		4
        /*0000*/ 	.byte	0x04, 0x2f
        /*0002*/ 	.short	(.L_1 - .L_0)
	.align		4
.L_0:
        /*0004*/ 	.word	index@(_Z8mykernelPcPi)
        /*0008*/ 	.word	0x0000000a


	//----- nvinfo : EIATTR_FRAME_SIZE
	.align		4
.L_1:
        /*000c*/ 	.byte	0x04, 0x11
        /*000e*/ 	.short	(.L_3 - .L_2)
	.align		4
.L_2:
        /*0010*/ 	.word	index@(_Z8mykernelPcPi)
        /*0014*/ 	.word	0x00000000


	//----- nvinfo : EIATTR_MIN_STACK_SIZE
	.align		4
.L_3:
        /*0018*/ 	.byte	0x04, 0x12
        /*001a*/ 	.short	(.L_5 - .L_4)
	.align		4
.L_4:
        /*001c*/ 	.word	index@(_Z8mykernelPcPi)
        /*0020*/ 	.word	0x00000000
.L_5:


//--------------------- .nv.compat                --------------------------
	.section	.nv.compat,"",@"SHT_CUDA_COMPAT_INFO"
	.align	4
        /*0000*/ 	.byte	0x02, 0x09, 0x00, 0x00, 0x02, 0x02, 0x01, 0x00, 0x02, 0x05, 0x05, 0x00, 0x03, 0x07, 0x01, 0x01
        /*0010*/ 	.byte	0x02, 0x03, 0x00, 0x00, 0x02, 0x06, 0x01, 0x00, 0x04, 0x0b, 0x08, 0x00, 0x09, 0x00, 0x00, 0x00
        /*0020*/ 	.byte	0x00, 0x00, 0x00, 0x00


//--------------------- .nv.info._Z8mykernelPcPi  --------------------------
	.section	.nv.info._Z8mykernelPcPi,"",@"SHT_CUDA_INFO"
	.sectionflags	@""
	.align	4


	//----- nvinfo : EIATTR_CUDA_API_VERSION
	.align		4
        /*0000*/ 	.byte	0x04, 0x37
        /*0002*/ 	.short	(.L_7 - .L_6)
.L_6:
        /*0004*/ 	.word	0x00000082


	//----- nvinfo : EIATTR_KPARAM_INFO
	.align		4
.L_7:
        /*0008*/ 	.byte	0x04, 0x17
        /*000a*/ 	.short	(.L_9 - .L_8)
.L_8:
        /*000c*/ 	.word	0x00000000
        /*0010*/ 	.short	0x0001
        /*0012*/ 	.short	0x0008
        /*0014*/ 	.byte	0x00, 0xf5, 0x21, 0x00


	//----- nvinfo : EIATTR_KPARAM_INFO
	.align		4
.L_9:
        /*0018*/ 	.byte	0x04, 0x17
        /*001a*/ 	.short	(.L_11 - .L_10)
.L_10:
        /*001c*/ 	.word	0x00000000
        /*0020*/ 	.short	0x0000
        /*0022*/ 	.short	0x0000
        /*0024*/ 	.byte	0x00, 0xf5, 0x21, 0x00


	//----- nvinfo : EIATTR_SPARSE_MMA_MASK
	.align		4
.L_11:
        /*0028*/ 	.byte	0x03, 0x50
        /*002a*/ 	.short	0x0000


	//----- nvinfo : EIATTR_MAXREG_COUNT
	.align		4
        /*002c*/ 	.byte	0x03, 0x1b
        /*002e*/ 	.short	0x00ff


	//----- nvinfo : EIATTR_MERCURY_ISA_VERSION
	.align		4
        /*0030*/ 	.byte	0x03, 0x5f
        /*0032*/ 	.short	0x0101


	//----- nvinfo : EIATTR_VRC_CTA_INIT_COUNT
	.align		4
        /*0034*/ 	.byte	0x02, 0x4a
	.zero		1
	.zero		1


	//----- nvinfo : EIATTR_EXIT_INSTR_OFFSETS
	.align		4
        /*0038*/ 	.byte	0x04, 0x1c
        /*003a*/ 	.short	(.L_13 - .L_12)


	//   ....[0]....
.L_12:
        /*003c*/ 	.word	0x000000c0


	//----- nvinfo : EIATTR_CBANK_PARAM_SIZE
	.align		4
.L_13:
        /*0040*/ 	.byte	0x03, 0x19
        /*0042*/ 	.short	0x0010


	//----- nvinfo : EIATTR_PARAM_CBANK
	.align		4
        /*0044*/ 	.byte	0x04, 0x0a
        /*0046*/ 	.short	(.L_15 - .L_14)
	.align		4
.L_14:
        /*0048*/ 	.word	index@(.nv.constant0._Z8mykernelPcPi)
        /*004c*/ 	.short	0x0380
        /*004e*/ 	.short	0x0010


	//----- nvinfo : EIATTR_SW_WAR
	.align		4
.L_15:
        /*0050*/ 	.byte	0x04, 0x36
        /*0052*/ 	.short	(.L_17 - .L_16)
.L_16:
        /*0054*/ 	.word	0x00000008
.L_17:


//--------------------- .nv.callgraph             --------------------------
	.section	.nv.callgraph,"",@"SHT_CUDA_CALLGRAPH"
	.align	4
	.sectionentsize	8
	.align		4
        /*0000*/ 	.word	0x00000000
	.align		4
        /*0004*/ 	.word	0xffffffff
	.align		4
        /*0008*/ 	.word	0x00000000
	.align		4
        /*000c*/ 	.word	0xfffffffe
	.align		4
        /*0010*/ 	.word	0x00000000
	.align		4
        /*0014*/ 	.word	0xfffffffd
	.align		4
        /*0018*/ 	.word	0x00000000
	.align		4
        /*001c*/ 	.word	0xfffffffc


//--------------------- .text._Z8mykernelPcPi     --------------------------
	.section	.text._Z8mykernelPcPi,"ax",@progbits
	.align	128
        .global         _Z8mykernelPcPi
        .type           _Z8mykernelPcPi,@function
        .size           _Z8mykernelPcPi,(.L_x_1 - _Z8mykernelPcPi)
        .other          _Z8mykernelPcPi,@"STO_CUDA_ENTRY STV_DEFAULT"
_Z8mykernelPcPi:
.text._Z8mykernelPcPi:
[----:B------:R-:W-:Y:S01]  /*0000*/  LDC R1, c[0x0][0x37c] ;  /* 0x0000df00ff017b82 */ /* 0x000fe20000000800 */
[----:B------:R-:W0:Y:S07]  /*0010*/  S2R R5, SR_TID.X ;  /* 0x0000000000057919 */ /* 0x000e2e0000002100 */
[----:B------:R-:W1:Y:S01]  /*0020*/  LDC.64 R2, c[0x0][0x388] ;  /* 0x0000e200ff027b82 */ /* 0x000e620000000a00 */
[----:B------:R-:W0:Y:S01]  /*0030*/  LDCU.64 UR6, c[0x0][0x380] ;  /* 0x00007000ff0677ac */ /* 0x000e220008000a00 */
[----:B------:R-:W2:Y:S01]  /*0040*/  LDCU.64 UR4, c[0x0][0x358] ;  /* 0x00006b00ff0477ac */ /* 0x000ea20008000a00 */
[C---:B0-----:R-:W-:Y:S01]  /*0050*/  IADD3 R4, P0, PT, R5.reuse, UR6, RZ ;  /* 0x0000000605047c10 */ /* 0x041fe2000ff1e0ff */
[----:B-1----:R-:W-:-:S03]  /*0060*/  IMAD.WIDE.U32 R2, R5, 0x4, R2 ;  /* 0x0000000405027825 */ /* 0x002fc600078e0002 */
[----:B------:R-:W-:-:S03]  /*0070*/  IADD3.X R5, PT, PT, RZ, UR7, RZ, P0, !PT ;  /* 0x00000007ff057c10 */ /* 0x000fc600087fe4ff */
[----:B--2---:R-:W2:Y:S04]  /*0080*/  LDG.E.U8 R2, desc[UR4][R2.64] ;  /* 0x0000000402027981 */ /* 0x004ea8000c1e1100 */
[----:B------:R-:W2:Y:S02]  /*0090*/  LDG.E.U8 R7, desc[UR4][R4.64] ;  /* 0x0000000404077981 */ /* 0x000ea4000c1e1100 */
[----:B--2---:R-:W-:-:S05]  /*00a0*/  IADD3 R7, PT, PT, R2, R7, RZ ;  /* 0x0000000702077210 */ /* 0x004fca0007ffe0ff */
[----:B------:R-:W-:Y:S01]  /*00b0*/  STG.E.U8 desc[UR4][R4.64], R7 ;  /* 0x0000000704007986 */ /* 0x000fe2000c101104 */
[----:B------:R-:W-:Y:S05]  /*00c0*/  EXIT ;  /* 0x000000000000794d */ /* 0x000fea0003800000 */
.L_x_0:
[----:B------:R-:W-:-:S00]  /*00d0*/  BRA `(.L_x_0) ;  /* 0xfffffffc00fc7947 */ /* 0x000fc0000383ffff */
[----:B------:R-:W-:-:S00]  /*00e0*/  NOP ;  /* 0x0000000000007918 */ /* 0x000fc00000000000 */
        /* <DEDUP_REMOVED lines=9> */
.L_x_1:


//--------------------- .nv.shared.reserved.0     --------------------------
	.section	.nv.shared.reserved.0,"aw",@nobits
	.weak		__nv_reservedSMEM_offset_0_alias
	.size		__nv_reservedSMEM_offset_0_alias, 0, 64
	.other		__nv_reservedSMEM_offset_0_alias,@"STO_CUDA_RESERVED_SHARED STV_DEFAULT"
__nv_reservedSMEM_offset_0_alias:
	.zero		0
	.zero		64


//--------------------- .nv.constant0._Z8mykernelPcPi --------------------------
	.section	.nv.constant0._Z8mykernelPcPi,"a",@progbits
	.sectionflags	@""
	.align	4
.nv.constant0._Z8mykernelPcPi:
	.zero		912


//--------------------- SYMBOLS --------------------------

	.type		.nv.reservedSmem.offset0,@object
	.size		.nv.reservedSmem.offset0,0x4
